	.headerflags	@"EF_CUDA_TEXMODE_UNIFIED EF_CUDA_64BIT_ADDRESS EF_CUDA_ACCELERATORS EF_CUDA_SM90 EF_CUDA_VIRTUAL_SM(EF_CUDA_SM90)"
	.elftype	@"ET_EXEC"


//--------------------- .nv.info                  --------------------------
	.section	.nv.info,"",@"SHT_CUDA_INFO"
	.align	4


	//----- nvinfo : EIATTR_REGCOUNT
	.align		4
        /*0000*/ 	.byte	0x04, 0x2f
        /*0002*/ 	.short	(.L_3 - .L_2)
	.align		4
.L_2:
        /*0004*/ 	.word	index@(triton_poi_fused__native_batch_norm_legit_no_training_relu_19)
        /*0008*/ 	.word	0x00000016


	//----- nvinfo : EIATTR_MIN_STACK_SIZE
	.align		4
.L_3:
        /*000c*/ 	.byte	0x04, 0x12
        /*000e*/ 	.short	(.L_5 - .L_4)
	.align		4
.L_4:
        /*0010*/ 	.word	index@(triton_poi_fused__native_batch_norm_legit_no_training_relu_19)
        /*0014*/ 	.word	0x00000000


	//----- nvinfo : EIATTR_FRAME_SIZE
	.align		4
.L_5:
        /*0018*/ 	.byte	0x04, 0x11
        /*001a*/ 	.short	(.L_7 - .L_6)
	.align		4
.L_6:
        /*001c*/ 	.word	index@(triton_poi_fused__native_batch_norm_legit_no_training_relu_19)
        /*0020*/ 	.word	0x00000000


	//----- nvinfo : EIATTR_MIN_STACK_SIZE
	.align		4
.L_7:
        /*0024*/ 	.byte	0x04, 0x12
        /*0026*/ 	.short	(.L_9 - .L_8)
	.align		4
.L_8:
        /*0028*/ 	.word	index@(triton_poi_fused__native_batch_norm_legit_no_training_relu_19)
        /*002c*/ 	.word	0x00000000
.L_9:


//--------------------- .nv.info.triton_poi_fused__native_batch_norm_legit_no_training_relu_19 --------------------------
	.section	.nv.info.triton_poi_fused__native_batch_norm_legit_no_training_relu_19,"",@"SHT_CUDA_INFO"
	.sectionflags	@""
	.align	4


	//----- nvinfo : EIATTR_CUDA_API_VERSION
	.align		4
        /*0000*/ 	.byte	0x04, 0x37
        /*0002*/ 	.short	(.L_11 - .L_10)
.L_10:
        /*0004*/ 	.word	0x0000007c


	//----- nvinfo : EIATTR_KPARAM_INFO
	.align		4
.L_11:
        /*0008*/ 	.byte	0x04, 0x17
        /*000a*/ 	.short	(.L_13 - .L_12)
.L_12:
        /*000c*/ 	.word	0x00000000
        /*0010*/ 	.short	0x0006
        /*0012*/ 	.short	0x0030
        /*0014*/ 	.byte	0x00, 0xf0, 0x11, 0x00


	//----- nvinfo : EIATTR_KPARAM_INFO
	.align		4
.L_13:
        /*0018*/ 	.byte	0x04, 0x17
        /*001a*/ 	.short	(.L_15 - .L_14)
.L_14:
        /*001c*/ 	.word	0x00000000
        /*0020*/ 	.short	0x0005
        /*0022*/ 	.short	0x0028
        /*0024*/ 	.byte	0x00, 0xf4, 0x21, 0x00


	//----- nvinfo : EIATTR_KPARAM_INFO
	.align		4
.L_15:
        /*0028*/ 	.byte	0x04, 0x17
        /*002a*/ 	.short	(.L_17 - .L_16)
.L_16:
        /*002c*/ 	.word	0x00000000
        /*0030*/ 	.short	0x0004
        /*0032*/ 	.short	0x0020
        /*0034*/ 	.byte	0x00, 0xf4, 0x21, 0x00


	//----- nvinfo : EIATTR_KPARAM_INFO
	.align		4
.L_17:
        /*0038*/ 	.byte	0x04, 0x17
        /*003a*/ 	.short	(.L_19 - .L_18)
.L_18:
        /*003c*/ 	.word	0x00000000
        /*0040*/ 	.short	0x0003
        /*0042*/ 	.short	0x0018
        /*0044*/ 	.byte	0x00, 0xf4, 0x21, 0x00


	//----- nvinfo : EIATTR_KPARAM_INFO
	.align		4
.L_19:
        /*0048*/ 	.byte	0x04, 0x17
        /*004a*/ 	.short	(.L_21 - .L_20)
.L_20:
        /*004c*/ 	.word	0x00000000
        /*0050*/ 	.short	0x0002
        /*0052*/ 	.short	0x0010
        /*0054*/ 	.byte	0x00, 0xf4, 0x21, 0x00


	//----- nvinfo : EIATTR_KPARAM_INFO
	.align		4
.L_21:
        /*0058*/ 	.byte	0x04, 0x17
        /*005a*/ 	.short	(.L_23 - .L_22)
.L_22:
        /*005c*/ 	.word	0x00000000
        /*0060*/ 	.short	0x0001
        /*0062*/ 	.short	0x0008
        /*0064*/ 	.byte	0x00, 0xf4, 0x21, 0x00


	//----- nvinfo : EIATTR_KPARAM_INFO
	.align		4
.L_23:
        /*0068*/ 	.byte	0x04, 0x17
        /*006a*/ 	.short	(.L_25 - .L_24)
.L_24:
        /*006c*/ 	.word	0x00000000
        /*0070*/ 	.short	0x0000
        /*0072*/ 	.short	0x0000
        /*0074*/ 	.byte	0x00, 0xf4, 0x21, 0x00


	//----- nvinfo : EIATTR_SPARSE_MMA_MASK
	.align		4
.L_25:
        /*0078*/ 	.byte	0x03, 0x50
        /*007a*/ 	.short	0x0000


	//----- nvinfo : EIATTR_MAXREG_COUNT
	.align		4
        /*007c*/ 	.byte	0x03, 0x1b
        /*007e*/ 	.short	0x00ff


	//----- nvinfo : EIATTR_EXIT_INSTR_OFFSETS
	.align		4
        /*0080*/ 	.byte	0x04, 0x1c
        /*0082*/ 	.short	(.L_27 - .L_26)


	//   ....[0]....
.L_26:
        /*0084*/ 	.word	0x00000490


	//   ....[1]....
        /*0088*/ 	.word	0x000004b0


	//----- nvinfo : EIATTR_REQNTID
	.align		4
.L_27:
        /*008c*/ 	.byte	0x04, 0x10
        /*008e*/ 	.short	(.L_29 - .L_28)
.L_28:
        /*0090*/ 	.word	0x00000080
        /*0094*/ 	.word	0x00000001
        /*0098*/ 	.word	0x00000001


	//----- nvinfo : EIATTR_CBANK_PARAM_SIZE
	.align		4
.L_29:
        /*009c*/ 	.byte	0x03, 0x19
        /*009e*/ 	.short	0x0034


	//----- nvinfo : EIATTR_PARAM_CBANK
	.align		4
        /*00a0*/ 	.byte	0x04, 0x0a
        /*00a2*/ 	.short	(.L_31 - .L_30)
	.align		4
.L_30:
        /*00a4*/ 	.word	index@(.nv.constant0.triton_poi_fused__native_batch_norm_legit_no_training_relu_19)
        /*00a8*/ 	.short	0x0210
        /*00aa*/ 	.short	0x0034


	//----- nvinfo : EIATTR_SW_WAR
	.align		4
.L_31:
        /*00ac*/ 	.byte	0x04, 0x36
        /*00ae*/ 	.short	(.L_33 - .L_32)
.L_32:
        /*00b0*/ 	.word	0x00000008
.L_33:


//--------------------- .nv.callgraph             --------------------------
	.section	.nv.callgraph,"",@"SHT_CUDA_CALLGRAPH"
	.align	4
	.sectionentsize	8
	.align		4
        /*0000*/ 	.word	0x00000000
	.align		4
        /*0004*/ 	.word	0xffffffff
	.align		4
        /*0008*/ 	.word	0x00000000
	.align		4
        /*000c*/ 	.word	0xfffffffe
	.align		4
        /*0010*/ 	.word	0x00000000
	.align		4
        /*0014*/ 	.word	0xfffffffd
	.align		4
        /*0018*/ 	.word	0x00000000
	.align		4
        /*001c*/ 	.word	0xfffffffc


//--------------------- .nv.constant4             --------------------------
	.section	.nv.constant4,"a",@progbits
	.align	8
	.align		8
.nv.constant4:
        /*0000*/ 	.dword	_$_str
	.align		8
        /*0008*/ 	.dword	_$_str_$_2


//--------------------- .text.triton_poi_fused__native_batch_norm_legit_no_training_relu_19 --------------------------
	.section	.text.triton_poi_fused__native_batch_norm_legit_no_training_relu_19,"ax",@progbits
	.align	128
        .global         triton_poi_fused__native_batch_norm_legit_no_training_relu_19
        .type           triton_poi_fused__native_batch_norm_legit_no_training_relu_19,@function
        .size           triton_poi_fused__native_batch_norm_legit_no_training_relu_19,(.L_x_1 - triton_poi_fused__native_batch_norm_legit_no_training_relu_19)
        .other          triton_poi_fused__native_batch_norm_legit_no_training_relu_19,@"STO_CUDA_ENTRY STV_DEFAULT"
triton_poi_fused__native_batch_norm_legit_no_training_relu_19:
.text.triton_poi_fused__native_batch_norm_legit_no_training_relu_19:
[----:B------:R-:W0:Y:S01]  /*0000*/  LDC R1, c[0x0][0x28] ;  /* 0x00000a00ff017b82 */ /* 0x000e220000000800 */
[----:B------:R-:W1:Y:S07]  /*0010*/  S2R R0, SR_TID.X ;  /* 0x0000000000007919 */ /* 0x000e6e0000002100 */
[----:B------:R-:W2:Y:S01]  /*0020*/  LDC.64 R8, c[0x0][0x220] ;  /* 0x00008800ff087b82 */ /* 0x000ea20000000a00 */
[----:B------:R-:W-:Y:S01]  /*0030*/  ULDC.64 UR4, c[0x0][0x208] ;  /* 0x0000820000047ab9 */ /* 0x000fe20000000a00 */
[----:B------:R-:W3:Y:S06]  /*0040*/  S2R R3, SR_CTAID.X ;  /* 0x0000000000037919 */ /* 0x000eec0000002500 */
[----:B------:R-:W4:Y:S08]  /*0050*/  LDC.64 R14, c[0x0][0x218] ;  /* 0x00008600ff0e7b82 */ /* 0x000f300000000a00 */
[----:B------:R-:W5:Y:S08]  /*0060*/  LDC.64 R12, c[0x0][0x210] ;  /* 0x00008400ff0c7b82 */ /* 0x000f700000000a00 */
[----:B------:R-:W2:Y:S01]  /*0070*/  LDC.64 R16, c[0x0][0x228] ;  /* 0x00008a00ff107b82 */ /* 0x000ea20000000a00 */
[----:B-1----:R-:W-:-:S07]  /*0080*/  SHF.L.U32 R0, R0, 0x1, RZ ;  /* 0x0000000100007819 */ /* 0x002fce00000006ff */
[----:B------:R-:W1:Y:S01]  /*0090*/  LDC.64 R18, c[0x0][0x230] ;  /* 0x00008c00ff127b82 */ /* 0x000e620000000a00 */
[----:B------:R-:W-:-:S04]  /*00a0*/  LOP3.LUT R0, R0, 0xfe, RZ, 0xc0, !PT ;  /* 0x000000fe00007812 */ /* 0x000fc800078ec0ff */
[----:B---3--:R-:W-:-:S04]  /*00b0*/  LEA R0, R3, R0, 0x8 ;  /* 0x0000000003007211 */ /* 0x008fc800078e40ff */
[C---:B------:R-:W-:Y:S01]  /*00c0*/  ISETP.GE.AND P0, PT, R0.reuse, 0x7e00, PT ;  /* 0x00007e000000780c */ /* 0x040fe20003f06270 */
[----:B------:R-:W-:-:S05]  /*00d0*/  IMAD.HI R2, R0, 0x38e38e39, RZ ;  /* 0x38e38e3900027827 */ /* 0x000fca00078e02ff */
[----:B------:R-:W-:-:S04]  /*00e0*/  SHF.R.U32.HI R3, RZ, 0x1f, R2 ;  /* 0x0000001fff037819 */ /* 0x000fc80000011602 */
[----:B------:R-:W-:Y:S01]  /*00f0*/  LEA.HI.SX32 R3, R2, R3, 0x1d ;  /* 0x0000000302037211 */ /* 0x000fe200078feaff */
[----:B------:R-:W-:-:S10]  /*0100*/  HFMA2.MMA R2, -RZ, RZ, 0, 0 ;  /* 0x00000000ff027435 */ /* 0x000fd400000001ff */
[----:B------:R-:W-:-:S05]  /*0110*/  IMAD.HI R2, R3, -0x6db6db6d, R2 ;  /* 0x9249249303027827 */ /* 0x000fca00078e0202 */
[----:B------:R-:W-:-:S04]  /*0120*/  SHF.R.U32.HI R5, RZ, 0x1f, R2 ;  /* 0x0000001fff057819 */ /* 0x000fc80000011602 */
[----:B------:R-:W-:-:S05]  /*0130*/  LEA.HI.SX32 R5, R2, R5, 0x19 ;  /* 0x0000000502057211 */ /* 0x000fca00078fcaff */
[----:B------:R-:W-:Y:S01]  /*0140*/  IMAD R11, R5, -0xe0, R3 ;  /* 0xffffff20050b7824 */ /* 0x000fe200078e0203 */
[----:B------:R-:W-:-:S03]  /*0150*/  CS2R R4, SRZ ;  /* 0x0000000000047805 */ /* 0x000fc6000001ff00 */
[----:B--2---:R-:W-:-:S05]  /*0160*/  IMAD.WIDE R8, R11, 0x4, R8 ;  /* 0x000000040b087825 */ /* 0x004fca00078e0208 */
[----:B------:R-:W2:Y:S04]  /*0170*/  @!P0 LDG.E.EL R4, desc[UR4][R8.64] ;  /* 0x0000000408048981 */ /* 0x000ea8000c2e1900 */
[----:B------:R3:W2:Y:S01]  /*0180*/  @!P0 LDG.E.EL R5, desc[UR4][R8.64] ;  /* 0x0000000408058981 */ /* 0x0006a2000c2e1900 */
[----:B------:R-:W-:Y:S02]  /*0190*/  CS2R R6, SRZ ;  /* 0x0000000000067805 */ /* 0x000fe4000001ff00 */
[----:B------:R-:W-:Y:S01]  /*01a0*/  CS2R R2, SRZ ;  /* 0x0000000000027805 */ /* 0x000fe2000001ff00 */
[----:B----4-:R-:W-:-:S04]  /*01b0*/  IMAD.WIDE R14, R11, 0x4, R14 ;  /* 0x000000040b0e7825 */ /* 0x010fc800078e020e */
[----:B-----5:R-:W-:Y:S01]  /*01c0*/  IMAD.WIDE R12, R0, 0x4, R12 ;  /* 0x00000004000c7825 */ /* 0x020fe200078e020c */
[----:B------:R-:W4:Y:S01]  /*01d0*/  @!P0 LDG.E.EL R7, desc[UR4][R14.64] ;  /* 0x000000040e078981 */ /* 0x000f22000c2e1900 */
[----:B---3--:R-:W-:Y:S02]  /*01e0*/  CS2R R8, SRZ ;  /* 0x0000000000087805 */ /* 0x008fe4000001ff00 */
[C---:B0-----:R-:W-:Y:S01]  /*01f0*/  IMAD.WIDE R16, R11.reuse, 0x4, R16 ;  /* 0x000000040b107825 */ /* 0x041fe200078e0210 */
[----:B------:R0:W3:Y:S03]  /*0200*/  @!P0 LDG.E.EL R6, desc[UR4][R14.64] ;  /* 0x000000040e068981 */ /* 0x0000e6000c2e1900 */
[----:B-1----:R-:W-:Y:S01]  /*0210*/  IMAD.WIDE R18, R11, 0x4, R18 ;  /* 0x000000040b127825 */ /* 0x002fe200078e0212 */
[----:B------:R1:W4:Y:S01]  /*0220*/  @!P0 LDG.E.64 R2, desc[UR4][R12.64] ;  /* 0x000000040c028981 */ /* 0x000322000c1e1b00 */
[----:B------:R-:W-:-:S03]  /*0230*/  CS2R R10, SRZ ;  /* 0x00000000000a7805 */ /* 0x000fc6000001ff00 */
[----:B------:R-:W5:Y:S04]  /*0240*/  @!P0 LDG.E.EL R9, desc[UR4][R18.64] ;  /* 0x0000000412098981 */ /* 0x000f68000c2e1900 */
[----:B------:R-:W5:Y:S04]  /*0250*/  @!P0 LDG.E.EL R10, desc[UR4][R16.64] ;  /* 0x00000004100a8981 */ /* 0x000f68000c2e1900 */
[----:B------:R-:W3:Y:S04]  /*0260*/  @!P0 LDG.E.EL R11, desc[UR4][R16.64] ;  /* 0x00000004100b8981 */ /* 0x000ee8000c2e1900 */
[----:B------:R-:W3:Y:S01]  /*0270*/  @!P0 LDG.E.EL R8, desc[UR4][R18.64] ;  /* 0x0000000412088981 */ /* 0x000ee2000c2e1900 */
[----:B0-----:R-:W-:Y:S01]  /*0280*/  MOV R14, 0x3e800000 ;  /* 0x3e800000000e7802 */ /* 0x001fe20000000f00 */
[----:B--2---:R-:W-:Y:S01]  /*0290*/  FADD R4, R4, 9.9999997473787516356e-06 ;  /* 0x3727c5ac04047421 */ /* 0x004fe20000000000 */
[----:B------:R-:W-:-:S03]  /*02a0*/  FADD R5, R5, 9.9999997473787516356e-06 ;  /* 0x3727c5ac05057421 */ /* 0x000fc60000000000 */
[----:B-1----:R-:W0:Y:S08]  /*02b0*/  MUFU.SQRT R12, R4 ;  /* 0x00000004000c7308 */ /* 0x002e300000002000 */
[----:B------:R1:W2:Y:S01]  /*02c0*/  MUFU.SQRT R13, R5 ;  /* 0x00000005000d7308 */ /* 0x0002a20000002000 */
[C---:B0-----:R-:W-:Y:S02]  /*02d0*/  FSETP.GT.AND P1, PT, R12.reuse, 8.50705917302346158658e+37, PT ;  /* 0x7e8000000c00780b */ /* 0x041fe40003f24000 */
[----:B------:R-:W-:Y:S01]  /*02e0*/  FSETP.GEU.AND P3, PT, R12, 1.175494350822287508e-38, PT ;  /* 0x008000000c00780b */ /* 0x000fe20003f6e000 */
[----:B-1----:R-:W0:Y:S01]  /*02f0*/  LDC.64 R4, c[0x0][0x238] ;  /* 0x00008e00ff047b82 */ /* 0x002e220000000a00 */
[----:B--2---:R-:W-:-:S02]  /*0300*/  FSETP.GT.AND P2, PT, R13, 8.50705917302346158658e+37, PT ;  /* 0x7e8000000d00780b */ /* 0x004fc40003f44000 */
[----:B------:R-:W-:-:S07]  /*0310*/  FSETP.GEU.AND P4, PT, R13, 1.175494350822287508e-38, PT ;  /* 0x008000000d00780b */ /* 0x000fce0003f8e000 */
[----:B------:R-:W-:-:S04]  /*0320*/  @P1 FMUL R12, R12, 0.25 ;  /* 0x3e8000000c0c1820 */ /* 0x000fc80000400000 */
[----:B------:R-:W-:Y:S01]  /*0330*/  @!P3 FMUL R12, R12, 16777216 ;  /* 0x4b8000000c0cb820 */ /* 0x000fe20000400000 */
[----:B------:R-:W-:-:S04]  /*0340*/  @P2 FMUL R13, R13, 0.25 ;  /* 0x3e8000000d0d2820 */ /* 0x000fc80000400000 */
[----:B------:R-:W-:Y:S01]  /*0350*/  @!P4 FMUL R13, R13, 16777216 ;  /* 0x4b8000000d0dc820 */ /* 0x000fe20000400000 */
[----:B------:R-:W1:Y:S01]  /*0360*/  MUFU.RCP R12, R12 ;  /* 0x0000000c000c7308 */ /* 0x000e620000001000 */
[----:B------:R-:W-:-:S07]  /*0370*/  FSEL R15, R14, 1, P1 ;  /* 0x3f8000000e0f7808 */ /* 0x000fce0000800000 */
[----:B------:R-:W2:Y:S01]  /*0380*/  MUFU.RCP R13, R13 ;  /* 0x0000000d000d7308 */ /* 0x000ea20000001000 */
[----:B------:R-:W-:Y:S01]  /*0390*/  FSEL R14, R14, 1, P2 ;  /* 0x3f8000000e0e7808 */ /* 0x000fe20001000000 */
[----:B------:R-:W-:-:S04]  /*03a0*/  @!P3 FMUL R15, R15, 16777216 ;  /* 0x4b8000000f0fb820 */ /* 0x000fc80000400000 */
[----:B------:R-:W-:Y:S01]  /*03b0*/  @!P4 FMUL R14, R14, 16777216 ;  /* 0x4b8000000e0ec820 */ /* 0x000fe20000400000 */
[----:B----4-:R-:W-:Y:S01]  /*03c0*/  FADD R2, -R7, R2 ;  /* 0x0000000207027221 */ /* 0x010fe20000000100 */
[----:B---3--:R-:W-:Y:S01]  /*03d0*/  FADD R3, -R6, R3 ;  /* 0x0000000306037221 */ /* 0x008fe20000000100 */
[----:B-1----:R-:W-:Y:S01]  /*03e0*/  FMUL R15, R12, R15 ;  /* 0x0000000f0c0f7220 */ /* 0x002fe20000400000 */
[----:B--2---:R-:W-:-:S03]  /*03f0*/  FMUL R14, R13, R14 ;  /* 0x0000000e0d0e7220 */ /* 0x004fc60000400000 */
[----:B------:R-:W-:Y:S01]  /*0400*/  FMUL R2, R2, R15 ;  /* 0x0000000f02027220 */ /* 0x000fe20000400000 */
[----:B------:R-:W-:-:S03]  /*0410*/  FMUL R3, R3, R14 ;  /* 0x0000000e03037220 */ /* 0x000fc60000400000 */
[----:B-----5:R-:W-:Y:S01]  /*0420*/  FFMA R2, R2, R10, R9 ;  /* 0x0000000a02027223 */ /* 0x020fe20000000009 */
[----:B------:R-:W-:-:S04]  /*0430*/  FFMA R3, R3, R11, R8 ;  /* 0x0000000b03037223 */ /* 0x000fc80000000008 */
[----:B------:R-:W-:Y:S02]  /*0440*/  FSETP.GEU.AND P1, PT, R2, RZ, PT ;  /* 0x000000ff0200720b */ /* 0x000fe40003f2e000 */
[C---:B------:R-:W-:Y:S01]  /*0450*/  FSETP.GEU.AND P2, PT, R3.reuse, RZ, PT ;  /* 0x000000ff0300720b */ /* 0x040fe20003f4e000 */
[----:B0-----:R-:W-:Y:S01]  /*0460*/  IMAD.WIDE R4, R0, 0x4, R4 ;  /* 0x0000000400047825 */ /* 0x001fe200078e0204 */
[----:B------:R-:W-:Y:S02]  /*0470*/  FSEL R2, R2, RZ, P1 ;  /* 0x000000ff02027208 */ /* 0x000fe40000800000 */
[----:B------:R-:W-:Y:S01]  /*0480*/  FSEL R3, R3, RZ, P2 ;  /* 0x000000ff03037208 */ /* 0x000fe20001000000 */
[----:B------:R-:W-:Y:S08]  /*0490*/  @P0 EXIT ;  /* 0x000000000000094d */ /* 0x000ff00003800000 */
[----:B------:R-:W-:Y:S01]  /*04a0*/  STG.E.64 desc[UR4][R4.64], R2 ;  /* 0x0000000204007986 */ /* 0x000fe2000c101b04 */
[----:B------:R-:W-:Y:S05]  /*04b0*/  EXIT ;  /* 0x000000000000794d */ /* 0x000fea0003800000 */
.L_x_0:
[----:B------:R-:W-:-:S00]  /*04c0*/  BRA `(.L_x_0) ;  /* 0xfffffffc00fc7947 */ /* 0x000fc0000383ffff */
[----:B------:R-:W-:-:S00]  /*04d0*/  NOP ;  /* 0x0000000000007918 */ /* 0x000fc00000000000 */
        /* <DEDUP_REMOVED lines=10> */
.L_x_1:


//--------------------- .nv.global.init           --------------------------
	.section	.nv.global.init,"aw",@progbits
.nv.global.init:
	.type		_$_str,@object
	.size		_$_str,(_$_str_$_2 - _$_str)
_$_str:
        /*0000*/ 	.byte	0x5f, 0x5f, 0x43, 0x55, 0x44, 0x41, 0x5f, 0x46, 0x54, 0x5a, 0x00
	.type		_$_str_$_2,@object
	.size		_$_str_$_2,(.L_1 - _$_str_$_2)
_$_str_$_2:
        /*000b*/ 	.byte	0x5f, 0x5f, 0x43, 0x55, 0x44, 0x41, 0x5f, 0x50, 0x52, 0x45, 0x43, 0x5f, 0x53, 0x51, 0x52, 0x54
        /*001b*/ 	.byte	0x00
.L_1:


//--------------------- .nv.constant0.triton_poi_fused__native_batch_norm_legit_no_training_relu_19 --------------------------
	.section	.nv.constant0.triton_poi_fused__native_batch_norm_legit_no_training_relu_19,"a",@progbits
	.sectionflags	@""
	.align	4
.nv.constant0.triton_poi_fused__native_batch_norm_legit_no_training_relu_19:
	.zero		580
